	.headerflags	@"EF_CUDA_TEXMODE_UNIFIED EF_CUDA_64BIT_ADDRESS EF_CUDA_ACCELERATORS EF_CUDA_SM90 EF_CUDA_VIRTUAL_SM(EF_CUDA_SM90)"
	.elftype	@"ET_EXEC"


//--------------------- .nv.info                  --------------------------
	.section	.nv.info,"",@"SHT_CUDA_INFO"
	.align	4


	//----- nvinfo : EIATTR_REGCOUNT
	.align		4
        /*0000*/ 	.byte	0x04, 0x2f
        /*0002*/ 	.short	(.L_1 - .L_0)
	.align		4
.L_0:
        /*0004*/ 	.word	index@(triton_poi_fused_12)
        /*0008*/ 	.word	0x0000001e


	//----- nvinfo : EIATTR_MIN_STACK_SIZE
	.align		4
.L_1:
        /*000c*/ 	.byte	0x04, 0x12
        /*000e*/ 	.short	(.L_3 - .L_2)
	.align		4
.L_2:
        /*0010*/ 	.word	index@(triton_poi_fused_12)
        /*0014*/ 	.word	0x00000000


	//----- nvinfo : EIATTR_FRAME_SIZE
	.align		4
.L_3:
        /*0018*/ 	.byte	0x04, 0x11
        /*001a*/ 	.short	(.L_5 - .L_4)
	.align		4
.L_4:
        /*001c*/ 	.word	index@(triton_poi_fused_12)
        /*0020*/ 	.word	0x00000000


	//----- nvinfo : EIATTR_MIN_STACK_SIZE
	.align		4
.L_5:
        /*0024*/ 	.byte	0x04, 0x12
        /*0026*/ 	.short	(.L_7 - .L_6)
	.align		4
.L_6:
        /*0028*/ 	.word	index@(triton_poi_fused_12)
        /*002c*/ 	.word	0x00000000
.L_7:


//--------------------- .nv.info.triton_poi_fused_12 --------------------------
	.section	.nv.info.triton_poi_fused_12,"",@"SHT_CUDA_INFO"
	.sectionflags	@""
	.align	4


	//----- nvinfo : EIATTR_CUDA_API_VERSION
	.align		4
        /*0000*/ 	.byte	0x04, 0x37
        /*0002*/ 	.short	(.L_9 - .L_8)
.L_8:
        /*0004*/ 	.word	0x0000007c


	//----- nvinfo : EIATTR_KPARAM_INFO
	.align		4
.L_9:
        /*0008*/ 	.byte	0x04, 0x17
        /*000a*/ 	.short	(.L_11 - .L_10)
.L_10:
        /*000c*/ 	.word	0x00000000
        /*0010*/ 	.short	0x0003
        /*0012*/ 	.short	0x0014
        /*0014*/ 	.byte	0x00, 0xf0, 0x11, 0x00


	//----- nvinfo : EIATTR_KPARAM_INFO
	.align		4
.L_11:
        /*0018*/ 	.byte	0x04, 0x17
        /*001a*/ 	.short	(.L_13 - .L_12)
.L_12:
        /*001c*/ 	.word	0x00000000
        /*0020*/ 	.short	0x0002
        /*0022*/ 	.short	0x0010
        /*0024*/ 	.byte	0x00, 0xf0, 0x11, 0x00


	//----- nvinfo : EIATTR_KPARAM_INFO
	.align		4
.L_13:
        /*0028*/ 	.byte	0x04, 0x17
        /*002a*/ 	.short	(.L_15 - .L_14)
.L_14:
        /*002c*/ 	.word	0x00000000
        /*0030*/ 	.short	0x0001
        /*0032*/ 	.short	0x0008
        /*0034*/ 	.byte	0x00, 0xf4, 0x21, 0x00


	//----- nvinfo : EIATTR_KPARAM_INFO
	.align		4
.L_15:
        /*0038*/ 	.byte	0x04, 0x17
        /*003a*/ 	.short	(.L_17 - .L_16)
.L_16:
        /*003c*/ 	.word	0x00000000
        /*0040*/ 	.short	0x0000
        /*0042*/ 	.short	0x0000
        /*0044*/ 	.byte	0x00, 0xf4, 0x21, 0x00


	//----- nvinfo : EIATTR_SPARSE_MMA_MASK
	.align		4
.L_17:
        /*0048*/ 	.byte	0x03, 0x50
        /*004a*/ 	.short	0x0000


	//----- nvinfo : EIATTR_MAXREG_COUNT
	.align		4
        /*004c*/ 	.byte	0x03, 0x1b
        /*004e*/ 	.short	0x00ff


	//----- nvinfo : EIATTR_EXIT_INSTR_OFFSETS
	.align		4
        /*0050*/ 	.byte	0x04, 0x1c
        /*0052*/ 	.short	(.L_19 - .L_18)


	//   ....[0]....
.L_18:
        /*0054*/ 	.word	0x00000610


	//   ....[1]....
        /*0058*/ 	.word	0x00000660


	//----- nvinfo : EIATTR_REQNTID
	.align		4
.L_19:
        /*005c*/ 	.byte	0x04, 0x10
        /*005e*/ 	.short	(.L_21 - .L_20)
.L_20:
        /*0060*/ 	.word	0x00000080
        /*0064*/ 	.word	0x00000001
        /*0068*/ 	.word	0x00000001


	//----- nvinfo : EIATTR_CBANK_PARAM_SIZE
	.align		4
.L_21:
        /*006c*/ 	.byte	0x03, 0x19
        /*006e*/ 	.short	0x0018


	//----- nvinfo : EIATTR_PARAM_CBANK
	.align		4
        /*0070*/ 	.byte	0x04, 0x0a
        /*0072*/ 	.short	(.L_23 - .L_22)
	.align		4
.L_22:
        /*0074*/ 	.word	index@(.nv.constant0.triton_poi_fused_12)
        /*0078*/ 	.short	0x0210
        /*007a*/ 	.short	0x0018


	//----- nvinfo : EIATTR_SW_WAR
	.align		4
.L_23:
        /*007c*/ 	.byte	0x04, 0x36
        /*007e*/ 	.short	(.L_25 - .L_24)
.L_24:
        /*0080*/ 	.word	0x00000008
.L_25:


//--------------------- .nv.callgraph             --------------------------
	.section	.nv.callgraph,"",@"SHT_CUDA_CALLGRAPH"
	.align	4
	.sectionentsize	8
	.align		4
        /*0000*/ 	.word	0x00000000
	.align		4
        /*0004*/ 	.word	0xffffffff
	.align		4
        /*0008*/ 	.word	0x00000000
	.align		4
        /*000c*/ 	.word	0xfffffffe
	.align		4
        /*0010*/ 	.word	0x00000000
	.align		4
        /*0014*/ 	.word	0xfffffffd
	.align		4
        /*0018*/ 	.word	0x00000000
	.align		4
        /*001c*/ 	.word	0xfffffffc


//--------------------- .text.triton_poi_fused_12 --------------------------
	.section	.text.triton_poi_fused_12,"ax",@progbits
	.sectionflags	@"SHF_BARRIERS=1"
	.align	128
        .global         triton_poi_fused_12
        .type           triton_poi_fused_12,@function
        .size           triton_poi_fused_12,(.L_x_1 - triton_poi_fused_12)
        .other          triton_poi_fused_12,@"STO_CUDA_ENTRY STV_DEFAULT"
triton_poi_fused_12:
.text.triton_poi_fused_12:
[----:B------:R-:W0:Y:S01]  /*0000*/  LDC R1, c[0x0][0x28] ;  /* 0x00000a00ff017b82 */ /* 0x000e220000000800 */
[----:B------:R-:W1:Y:S07]  /*0010*/  S2R R0, SR_CTAID.X ;  /* 0x0000000000007919 */ /* 0x000e6e0000002500 */
[----:B------:R-:W2:Y:S01]  /*0020*/  LDC.64 R14, c[0x0][0x210] ;  /* 0x00008400ff0e7b82 */ /* 0x000ea20000000a00 */
[----:B------:R-:W-:Y:S01]  /*0030*/  IMAD.MOV.U32 R19, RZ, RZ, RZ ;  /* 0x000000ffff137224 */ /* 0x000fe200078e00ff */
[----:B------:R-:W-:Y:S01]  /*0040*/  ULDC.64 UR6, c[0x0][0x208] ;  /* 0x0000820000067ab9 */ /* 0x000fe20000000a00 */
[----:B------:R-:W3:Y:S01]  /*0050*/  S2R R17, SR_TID.X ;  /* 0x0000000000117919 */ /* 0x000ee20000002100 */
[----:B------:R-:W4:Y:S01]  /*0060*/  S2R R18, SR_CTAID.Y ;  /* 0x0000000000127919 */ /* 0x000f220000002600 */
[----:B------:R-:W-:-:S02]  /*0070*/  IMAD.MOV.U32 R20, RZ, RZ, RZ ;  /* 0x000000ffff147224 */ /* 0x000fc400078e00ff */
[----:B-1----:R-:W-:Y:S01]  /*0080*/  IMAD.SHL.U32 R0, R0, 0x8, RZ ;  /* 0x0000000800007824 */ /* 0x002fe200078e00ff */
[----:B---3--:R-:W-:-:S04]  /*0090*/  SHF.R.U32.HI R21, RZ, 0x3, R17 ;  /* 0x00000003ff157819 */ /* 0x008fc80000011611 */
[----:B------:R-:W-:Y:S01]  /*00a0*/  LOP3.LUT R6, R0, 0x7, R17, 0xf8, !PT ;  /* 0x0000000700067812 */ /* 0x000fe200078ef811 */
[----:B----4-:R-:W-:Y:S01]  /*00b0*/  IMAD.SHL.U32 R16, R18, 0x80, RZ ;  /* 0x0000008012107824 */ /* 0x010fe200078e00ff */
[----:B------:R-:W-:Y:S02]  /*00c0*/  SGXT.U32 R21, R21, 0x4 ;  /* 0x000000041515781a */ /* 0x000fe40000000000 */
[----:B------:R-:W-:Y:S02]  /*00d0*/  ISETP.GE.AND P0, PT, R6, 0x5, PT ;  /* 0x000000050600780c */ /* 0x000fe40003f06270 */
[----:B------:R-:W-:Y:S02]  /*00e0*/  LOP3.LUT R2, R16, R21, RZ, 0xfc, !PT ;  /* 0x0000001510027212 */ /* 0x000fe400078efcff */
[----:B------:R-:W-:Y:S02]  /*00f0*/  LOP3.LUT R3, R16, 0x10, R21, 0xfe, !PT ;  /* 0x0000001010037812 */ /* 0x000fe400078efe15 */
[----:B------:R-:W-:Y:S01]  /*0100*/  LOP3.LUT R4, R16, 0x20, R21, 0xfe, !PT ;  /* 0x0000002010047812 */ /* 0x000fe200078efe15 */
[--C-:B------:R-:W-:Y:S01]  /*0110*/  IMAD R27, R2, 0x5, R6.reuse ;  /* 0x00000005021b7824 */ /* 0x100fe200078e0206 */
[----:B------:R-:W-:Y:S01]  /*0120*/  LOP3.LUT R7, R16, 0x30, R21, 0xfe, !PT ;  /* 0x0000003010077812 */ /* 0x000fe200078efe15 */
[--C-:B------:R-:W-:Y:S01]  /*0130*/  IMAD R3, R3, 0x5, R6.reuse ;  /* 0x0000000503037824 */ /* 0x100fe200078e0206 */
[----:B------:R-:W-:Y:S01]  /*0140*/  LOP3.LUT R9, R16, 0x40, R21, 0xfe, !PT ;  /* 0x0000004010097812 */ /* 0x000fe200078efe15 */
[--C-:B------:R-:W-:Y:S01]  /*0150*/  IMAD R5, R4, 0x5, R6.reuse ;  /* 0x0000000504057824 */ /* 0x100fe200078e0206 */
[----:B------:R-:W-:Y:S01]  /*0160*/  LOP3.LUT R11, R16, 0x50, R21, 0xfe, !PT ;  /* 0x00000050100b7812 */ /* 0x000fe200078efe15 */
[----:B------:R-:W-:Y:S01]  /*0170*/  IMAD R7, R7, 0x5, R6 ;  /* 0x0000000507077824 */ /* 0x000fe200078e0206 */
[----:B------:R-:W-:Y:S01]  /*0180*/  LOP3.LUT R13, R16, 0x60, R21, 0xfe, !PT ;  /* 0x00000060100d7812 */ /* 0x000fe200078efe15 */
[----:B--2---:R-:W-:Y:S01]  /*0190*/  IMAD.WIDE R26, R27, 0x4, R14 ;  /* 0x000000041b1a7825 */ /* 0x004fe200078e020e */
[----:B------:R-:W-:-:S03]  /*01a0*/  LOP3.LUT R23, R16, 0x70, R21, 0xfe, !PT ;  /* 0x0000007010177812 */ /* 0x000fc600078efe15 */
[--C-:B------:R-:W-:Y:S01]  /*01b0*/  IMAD R9, R9, 0x5, R6.reuse ;  /* 0x0000000509097824 */ /* 0x100fe200078e0206 */
[----:B------:R1:W2:Y:S01]  /*01c0*/  @!P0 LDG.E.EL R19, desc[UR6][R26.64] ;  /* 0x000000061a138981 */ /* 0x0002a2000c2e1900 */
[--C-:B------:R-:W-:Y:S02]  /*01d0*/  IMAD R11, R11, 0x5, R6.reuse ;  /* 0x000000050b0b7824 */ /* 0x100fe400078e0206 */
[--C-:B------:R-:W-:Y:S02]  /*01e0*/  IMAD R13, R13, 0x5, R6.reuse ;  /* 0x000000050d0d7824 */ /* 0x100fe400078e0206 */
[----:B------:R-:W-:Y:S02]  /*01f0*/  IMAD R23, R23, 0x5, R6 ;  /* 0x0000000517177824 */ /* 0x000fe400078e0206 */
[----:B------:R-:W-:Y:S01]  /*0200*/  IMAD.WIDE R2, R3, 0x4, R14 ;  /* 0x0000000403027825 */ /* 0x000fe200078e020e */
[----:B------:R-:W-:-:S03]  /*0210*/  CS2R R24, SRZ ;  /* 0x0000000000187805 */ /* 0x000fc6000001ff00 */
[--C-:B------:R-:W-:Y:S01]  /*0220*/  IMAD.WIDE R4, R5, 0x4, R14.reuse ;  /* 0x0000000405047825 */ /* 0x100fe200078e020e */
[----:B-1----:R-:W-:Y:S01]  /*0230*/  CS2R R26, SRZ ;  /* 0x00000000001a7805 */ /* 0x002fe2000001ff00 */
[----:B------:R1:W3:Y:S02]  /*0240*/  @!P0 LDG.E.EL R20, desc[UR6][R2.64] ;  /* 0x0000000602148981 */ /* 0x0002e4000c2e1900 */
[----:B------:R-:W-:-:S04]  /*0250*/  IMAD.WIDE R6, R7, 0x4, R14 ;  /* 0x0000000407067825 */ /* 0x000fc800078e020e */
[--C-:B------:R-:W-:Y:S01]  /*0260*/  IMAD.WIDE R8, R9, 0x4, R14.reuse ;  /* 0x0000000409087825 */ /* 0x100fe200078e020e */
[----:B------:R-:W4:Y:S03]  /*0270*/  @!P0 LDG.E.EL R24, desc[UR6][R6.64] ;  /* 0x0000000606188981 */ /* 0x000f26000c2e1900 */
[----:B------:R-:W-:-:S04]  /*0280*/  IMAD.WIDE R10, R11, 0x4, R14 ;  /* 0x000000040b0a7825 */ /* 0x000fc800078e020e */
[--C-:B------:R-:W-:Y:S01]  /*0290*/  IMAD.WIDE R12, R13, 0x4, R14.reuse ;  /* 0x000000040d0c7825 */ /* 0x100fe200078e020e */
[----:B------:R-:W5:Y:S03]  /*02a0*/  @!P0 LDG.E.EL R25, desc[UR6][R10.64] ;  /* 0x000000060a198981 */ /* 0x000f66000c2e1900 */
[----:B------:R-:W-:Y:S01]  /*02b0*/  IMAD.WIDE R14, R23, 0x4, R14 ;  /* 0x00000004170e7825 */ /* 0x000fe200078e020e */
[----:B------:R-:W5:Y:S03]  /*02c0*/  @!P0 LDG.E.EL R27, desc[UR6][R12.64] ;  /* 0x000000060c1b8981 */ /* 0x000f66000c2e1900 */
[----:B------:R-:W-:Y:S01]  /*02d0*/  IMAD.MOV.U32 R22, RZ, RZ, RZ ;  /* 0x000000ffff167224 */ /* 0x000fe200078e00ff */
[----:B------:R-:W5:Y:S01]  /*02e0*/  @!P0 LDG.E.EL R26, desc[UR6][R14.64] ;  /* 0x000000060e1a8981 */ /* 0x000f62000c2e1900 */
[----:B------:R-:W-:-:S04]  /*02f0*/  IMAD.MOV.U32 R23, RZ, RZ, RZ ;  /* 0x000000ffff177224 */ /* 0x000fc800078e00ff */
[----:B------:R-:W5:Y:S04]  /*0300*/  @!P0 LDG.E.EL R22, desc[UR6][R4.64] ;  /* 0x0000000604168981 */ /* 0x000f68000c2e1900 */
[----:B------:R1:W5:Y:S01]  /*0310*/  @!P0 LDG.E.EL R23, desc[UR6][R8.64] ;  /* 0x0000000608178981 */ /* 0x000362000c2e1900 */
[----:B------:R-:W1:Y:S02]  /*0320*/  S2UR UR5, SR_CgaCtaId ;  /* 0x00000000000579c3 */ /* 0x000e640000008800 */
[----:B-1----:R-:W-:Y:S01]  /*0330*/  IMAD.SHL.U32 R2, R17, 0x80, RZ ;  /* 0x0000008011027824 */ /* 0x002fe200078e00ff */
[----:B------:R-:W-:-:S04]  /*0340*/  UMOV UR4, 0x400 ;  /* 0x0000040000047882 */ /* 0x000fc80000000000 */
[----:B------:R-:W-:-:S04]  /*0350*/  LOP3.LUT R2, R2, 0x380, RZ, 0xc0, !PT ;  /* 0x0000038002027812 */ /* 0x000fc800078ec0ff */
[----:B------:R-:W-:Y:S01]  /*0360*/  LOP3.LUT R21, R2, R21, RZ, 0xfc, !PT ;  /* 0x0000001502157212 */ /* 0x000fe200078efcff */
[----:B0-----:R-:W-:-:S06]  /*0370*/  UPRMT UR4, UR5, 0x654, UR4 ;  /* 0x0000065405047896 */ /* 0x001fcc0008000004 */
[----:B------:R-:W-:-:S05]  /*0380*/  LEA.HI R2, R2, UR4, RZ, 0x1d ;  /* 0x0000000402027c11 */ /* 0x000fca000f8fe8ff */
[----:B------:R-:W-:Y:S01]  /*0390*/  IMAD R21, R21, 0x4, R2 ;  /* 0x0000000415157824 */ /* 0x000fe200078e0202 */
[----:B------:R-:W-:Y:S01]  /*03a0*/  SHF.R.U32.HI R2, RZ, 0x1, R17 ;  /* 0x00000001ff027819 */ /* 0x000fe20000011611 */
[----:B------:R-:W-:-:S03]  /*03b0*/  IMAD.SHL.U32 R3, R17, 0x4, RZ ;  /* 0x0000000411037824 */ /* 0x000fc600078e00ff */
[----:B------:R-:W-:Y:S02]  /*03c0*/  LOP3.LUT R2, R2, 0x30, RZ, 0xc0, !PT ;  /* 0x0000003002027812 */ /* 0x000fe400078ec0ff */
[----:B------:R-:W-:-:S03]  /*03d0*/  LOP3.LUT R8, R3, 0x1fc, RZ, 0xc0, !PT ;  /* 0x000001fc03087812 */ /* 0x000fc600078ec0ff */
[----:B------:R-:W-:-:S04]  /*03e0*/  VIADD R5, R2, UR4 ;  /* 0x0000000402057c36 */ /* 0x000fc80008000000 */
[----:B------:R-:W-:Y:S01]  /*03f0*/  IMAD R5, R8, 0x4, R5 ;  /* 0x0000000408057824 */ /* 0x000fe200078e0205 */
[----:B------:R-:W-:Y:S02]  /*0400*/  SHF.R.S32.HI R18, RZ, 0x18, R18 ;  /* 0x00000018ff127819 */ /* 0x000fe40000011412 */
[----:B------:R-:W-:Y:S02]  /*0410*/  LOP3.LUT R16, R16, 0x7c, R3, 0xf8, !PT ;  /* 0x0000007c10107812 */ /* 0x000fe400078ef803 */
[----:B------:R-:W-:-:S04]  /*0420*/  SGXT R3, R18, 0x1 ;  /* 0x000000011203781a */ /* 0x000fc80000000200 */
[----:B------:R-:W-:Y:S02]  /*0430*/  LEA.HI R10, R3, R16, RZ, 0x5 ;  /* 0x00000010030a7211 */ /* 0x000fe400078f28ff */
[----:B------:R-:W0:Y:S02]  /*0440*/  LDC.64 R2, c[0x0][0x218] ;  /* 0x00008600ff027b82 */ /* 0x000e240000000a00 */
[----:B------:R-:W-:Y:S02]  /*0450*/  LOP3.LUT R9, R10, 0xffffffe0, RZ, 0xc0, !PT ;  /* 0xffffffe00a097812 */ /* 0x000fe400078ec0ff */
[----:B------:R-:W-:-:S03]  /*0460*/  SHF.R.U32.HI R17, RZ, 0x5, R17 ;  /* 0x00000005ff117819 */ /* 0x000fc60000011611 */
[----:B------:R-:W-:Y:S01]  /*0470*/  IMAD.IADD R11, R16, 0x1, -R9 ;  /* 0x00000001100b7824 */ /* 0x000fe200078e0a09 */
[----:B------:R-:W-:Y:S02]  /*0480*/  SGXT.U32 R9, R17, 0x2 ;  /* 0x000000021109781a */ /* 0x000fe40000000000 */
[----:B------:R-:W-:Y:S02]  /*0490*/  SHF.R.S32.HI R10, RZ, 0x5, R10 ;  /* 0x00000005ff0a7819 */ /* 0x000fe4000001140a */
[----:B------:R-:W-:Y:S02]  /*04a0*/  LOP3.LUT R9, R0, R9, RZ, 0xfc, !PT ;  /* 0x0000000900097212 */ /* 0x000fe400078efcff */
[----:B------:R-:W-:Y:S02]  /*04b0*/  LOP3.LUT R13, R8, 0x200, RZ, 0xfc, !PT ;  /* 0x00000200080d7812 */ /* 0x000fe400078efcff */
[C---:B------:R-:W-:Y:S01]  /*04c0*/  LOP3.LUT R0, R9.reuse, 0x4, RZ, 0xfc, !PT ;  /* 0x0000000409007812 */ /* 0x040fe200078efcff */
[----:B------:R-:W-:Y:S01]  /*04d0*/  IMAD R12, R10, 0xa0, R11 ;  /* 0x000000a00a0c7824 */ /* 0x000fe200078e020b */
[----:B------:R-:W-:-:S02]  /*04e0*/  ISETP.GE.AND P1, PT, R9, 0x5, PT ;  /* 0x000000050900780c */ /* 0x000fc40003f26270 */
[----:B------:R-:W-:Y:S01]  /*04f0*/  ISETP.GE.AND P0, PT, R0, 0x5, PT ;  /* 0x000000050000780c */ /* 0x000fe20003f06270 */
[----:B------:R-:W-:Y:S01]  /*0500*/  IMAD R11, R9, 0x20, R12 ;  /* 0x00000020090b7824 */ /* 0x000fe200078e020c */
[----:B------:R-:W-:-:S03]  /*0510*/  SHF.R.U32.HI R13, RZ, 0x3, R13 ;  /* 0x00000003ff0d7819 */ /* 0x000fc6000001160d */
[----:B0-----:R-:W-:Y:S01]  /*0520*/  IMAD.WIDE R10, R11, 0x4, R2 ;  /* 0x000000040b0a7825 */ /* 0x001fe200078e0202 */
[----:B------:R-:W-:-:S05]  /*0530*/  LOP3.LUT R13, R13, 0x70, RZ, 0xc0, !PT ;  /* 0x000000700d0d7812 */ /* 0x000fca00078ec0ff */
[----:B------:R-:W-:-:S04]  /*0540*/  VIADD R13, R13, UR4 ;  /* 0x000000040d0d7c36 */ /* 0x000fc80008000000 */
[----:B------:R-:W-:Y:S01]  /*0550*/  IMAD R13, R8, 0x4, R13 ;  /* 0x00000004080d7824 */ /* 0x000fe200078e020d */
[----:B--2---:R-:W-:Y:S04]  /*0560*/  STS [R21], R19 ;  /* 0x0000001315007388 */ /* 0x004fe80000000800 */
[----:B---3--:R-:W-:Y:S04]  /*0570*/  STS [R21+0x40], R20 ;  /* 0x0000401415007388 */ /* 0x008fe80000000800 */
[----:B----4-:R-:W-:Y:S04]  /*0580*/  STS [R21+0xc0], R24 ;  /* 0x0000c01815007388 */ /* 0x010fe80000000800 */
[----:B-----5:R-:W-:Y:S04]  /*0590*/  STS [R21+0x140], R25 ;  /* 0x0001401915007388 */ /* 0x020fe80000000800 */
[----:B------:R-:W-:Y:S04]  /*05a0*/  STS [R21+0x180], R27 ;  /* 0x0001801b15007388 */ /* 0x000fe80000000800 */
[----:B------:R-:W-:Y:S04]  /*05b0*/  STS [R21+0x1c0], R26 ;  /* 0x0001c01a15007388 */ /* 0x000fe80000000800 */
[----:B------:R-:W-:Y:S04]  /*05c0*/  STS [R21+0x80], R22 ;  /* 0x0000801615007388 */ /* 0x000fe80000000800 */
[----:B------:R-:W-:Y:S01]  /*05d0*/  STS [R21+0x100], R23 ;  /* 0x0001001715007388 */ /* 0x000fe20000000800 */
[----:B------:R-:W-:Y:S06]  /*05e0*/  BAR.SYNC.DEFER_BLOCKING 0x0 ;  /* 0x0000000000007b1d */ /* 0x000fec0000010000 */
[----:B------:R-:W0:Y:S04]  /*05f0*/  LDS.128 R4, [R5] ;  /* 0x0000000005047984 */ /* 0x000e280000000c00 */
[----:B0-----:R0:W-:Y:S02]  /*0600*/  @!P1 STG.E.128 desc[UR6][R10.64], R4 ;  /* 0x000000040a009986 */ /* 0x0011e4000c101d06 */
[----:B0-----:R-:W-:Y:S05]  /*0610*/  @P0 EXIT ;  /* 0x000000000000094d */ /* 0x001fea0003800000 */
[----:B0-----:R-:W0:Y:S01]  /*0620*/  LDS.128 R8, [R13+0x800] ;  /* 0x000800000d087984 */ /* 0x001e220000000c00 */
[----:B------:R-:W-:-:S04]  /*0630*/  IMAD R5, R0, 0x20, R12 ;  /* 0x0000002000057824 */ /* 0x000fc800078e020c */
[----:B------:R-:W-:-:S05]  /*0640*/  IMAD.WIDE R2, R5, 0x4, R2 ;  /* 0x0000000405027825 */ /* 0x000fca00078e0202 */
[----:B0-----:R-:W-:Y:S01]  /*0650*/  STG.E.128 desc[UR6][R2.64], R8 ;  /* 0x0000000802007986 */ /* 0x001fe2000c101d06 */
[----:B------:R-:W-:Y:S05]  /*0660*/  EXIT ;  /* 0x000000000000794d */ /* 0x000fea0003800000 */
.L_x_0:
[----:B------:R-:W-:-:S00]  /*0670*/  BRA `(.L_x_0) ;  /* 0xfffffffc00fc7947 */ /* 0x000fc0000383ffff */
[----:B------:R-:W-:-:S00]  /*0680*/  NOP ;  /* 0x0000000000007918 */ /* 0x000fc00000000000 */
[----:B------:R-:W-:-:S00]  /*0690*/  NOP ;  /* 0x0000000000007918 */ /* 0x000fc00000000000 */
[----:B------:R-:W-:-:S00]  /*06a0*/  NOP ;  /* 0x0000000000007918 */ /* 0x000fc00000000000 */
[----:B------:R-:W-:-:S00]  /*06b0*/  NOP ;  /* 0x0000000000007918 */ /* 0x000fc00000000000 */
[----:B------:R-:W-:-:S00]  /*06c0*/  NOP ;  /* 0x0000000000007918 */ /* 0x000fc00000000000 */
[----:B------:R-:W-:-:S00]  /*06d0*/  NOP ;  /* 0x0000000000007918 */ /* 0x000fc00000000000 */
[----:B------:R-:W-:-:S00]  /*06e0*/  NOP ;  /* 0x0000000000007918 */ /* 0x000fc00000000000 */
[----:B------:R-:W-:-:S00]  /*06f0*/  NOP ;  /* 0x0000000000007918 */ /* 0x000fc00000000000 */
.L_x_1:


//--------------------- .nv.shared.triton_poi_fused_12 --------------------------
	.section	.nv.shared.triton_poi_fused_12,"aw",@nobits
	.sectionflags	@""
	.align	16
	.zero		1024


//--------------------- .nv.constant0.triton_poi_fused_12 --------------------------
	.section	.nv.constant0.triton_poi_fused_12,"a",@progbits
	.sectionflags	@""
	.align	4
.nv.constant0.triton_poi_fused_12:
	.zero		552
